	.headerflags	@"EF_CUDA_TEXMODE_UNIFIED EF_CUDA_64BIT_ADDRESS EF_CUDA_ACCELERATORS EF_CUDA_SM90 EF_CUDA_VIRTUAL_SM(EF_CUDA_SM90)"
	.elftype	@"ET_EXEC"


//--------------------- .nv.info                  --------------------------
	.section	.nv.info,"",@"SHT_CUDA_INFO"
	.align	4


	//----- nvinfo : EIATTR_REGCOUNT
	.align		4
        /*0000*/ 	.byte	0x04, 0x2f
        /*0002*/ 	.short	(.L_1 - .L_0)
	.align		4
.L_0:
        /*0004*/ 	.word	index@(triton_poi_fused__to_copy_add_arange_clamp_mul_sub_3)
        /*0008*/ 	.word	0x0000000a


	//----- nvinfo : EIATTR_MIN_STACK_SIZE
	.align		4
.L_1:
        /*000c*/ 	.byte	0x04, 0x12
        /*000e*/ 	.short	(.L_3 - .L_2)
	.align		4
.L_2:
        /*0010*/ 	.word	index@(triton_poi_fused__to_copy_add_arange_clamp_mul_sub_3)
        /*0014*/ 	.word	0x00000000


	//----- nvinfo : EIATTR_FRAME_SIZE
	.align		4
.L_3:
        /*0018*/ 	.byte	0x04, 0x11
        /*001a*/ 	.short	(.L_5 - .L_4)
	.align		4
.L_4:
        /*001c*/ 	.word	index@(triton_poi_fused__to_copy_add_arange_clamp_mul_sub_3)
        /*0020*/ 	.word	0x00000000


	//----- nvinfo : EIATTR_MIN_STACK_SIZE
	.align		4
.L_5:
        /*0024*/ 	.byte	0x04, 0x12
        /*0026*/ 	.short	(.L_7 - .L_6)
	.align		4
.L_6:
        /*0028*/ 	.word	index@(triton_poi_fused__to_copy_add_arange_clamp_mul_sub_3)
        /*002c*/ 	.word	0x00000000
.L_7:


//--------------------- .nv.info.triton_poi_fused__to_copy_add_arange_clamp_mul_sub_3 --------------------------
	.section	.nv.info.triton_poi_fused__to_copy_add_arange_clamp_mul_sub_3,"",@"SHT_CUDA_INFO"
	.sectionflags	@""
	.align	4


	//----- nvinfo : EIATTR_CUDA_API_VERSION
	.align		4
        /*0000*/ 	.byte	0x04, 0x37
        /*0002*/ 	.short	(.L_9 - .L_8)
.L_8:
        /*0004*/ 	.word	0x0000007c


	//----- nvinfo : EIATTR_KPARAM_INFO
	.align		4
.L_9:
        /*0008*/ 	.byte	0x04, 0x17
        /*000a*/ 	.short	(.L_11 - .L_10)
.L_10:
        /*000c*/ 	.word	0x00000000
        /*0010*/ 	.short	0x0001
        /*0012*/ 	.short	0x0008
        /*0014*/ 	.byte	0x00, 0xf0, 0x11, 0x00


	//----- nvinfo : EIATTR_KPARAM_INFO
	.align		4
.L_11:
        /*0018*/ 	.byte	0x04, 0x17
        /*001a*/ 	.short	(.L_13 - .L_12)
.L_12:
        /*001c*/ 	.word	0x00000000
        /*0020*/ 	.short	0x0000
        /*0022*/ 	.short	0x0000
        /*0024*/ 	.byte	0x00, 0xf4, 0x21, 0x00


	//----- nvinfo : EIATTR_SPARSE_MMA_MASK
	.align		4
.L_13:
        /*0028*/ 	.byte	0x03, 0x50
        /*002a*/ 	.short	0x0000


	//----- nvinfo : EIATTR_MAXREG_COUNT
	.align		4
        /*002c*/ 	.byte	0x03, 0x1b
        /*002e*/ 	.short	0x00ff


	//----- nvinfo : EIATTR_EXIT_INSTR_OFFSETS
	.align		4
        /*0030*/ 	.byte	0x04, 0x1c
        /*0032*/ 	.short	(.L_15 - .L_14)


	//   ....[0]....
.L_14:
        /*0034*/ 	.word	0x00000110


	//   ....[1]....
        /*0038*/ 	.word	0x00000140


	//----- nvinfo : EIATTR_REQNTID
	.align		4
.L_15:
        /*003c*/ 	.byte	0x04, 0x10
        /*003e*/ 	.short	(.L_17 - .L_16)
.L_16:
        /*0040*/ 	.word	0x00000020
        /*0044*/ 	.word	0x00000001
        /*0048*/ 	.word	0x00000001


	//----- nvinfo : EIATTR_CBANK_PARAM_SIZE
	.align		4
.L_17:
        /*004c*/ 	.byte	0x03, 0x19
        /*004e*/ 	.short	0x000c


	//----- nvinfo : EIATTR_PARAM_CBANK
	.align		4
        /*0050*/ 	.byte	0x04, 0x0a
        /*0052*/ 	.short	(.L_19 - .L_18)
	.align		4
.L_18:
        /*0054*/ 	.word	index@(.nv.constant0.triton_poi_fused__to_copy_add_arange_clamp_mul_sub_3)
        /*0058*/ 	.short	0x0210
        /*005a*/ 	.short	0x000c


	//----- nvinfo : EIATTR_SW_WAR
	.align		4
.L_19:
        /*005c*/ 	.byte	0x04, 0x36
        /*005e*/ 	.short	(.L_21 - .L_20)
.L_20:
        /*0060*/ 	.word	0x00000008
.L_21:


//--------------------- .nv.callgraph             --------------------------
	.section	.nv.callgraph,"",@"SHT_CUDA_CALLGRAPH"
	.align	4
	.sectionentsize	8
	.align		4
        /*0000*/ 	.word	0x00000000
	.align		4
        /*0004*/ 	.word	0xffffffff
	.align		4
        /*0008*/ 	.word	0x00000000
	.align		4
        /*000c*/ 	.word	0xfffffffe
	.align		4
        /*0010*/ 	.word	0x00000000
	.align		4
        /*0014*/ 	.word	0xfffffffd
	.align		4
        /*0018*/ 	.word	0x00000000
	.align		4
        /*001c*/ 	.word	0xfffffffc


//--------------------- .text.triton_poi_fused__to_copy_add_arange_clamp_mul_sub_3 --------------------------
	.section	.text.triton_poi_fused__to_copy_add_arange_clamp_mul_sub_3,"ax",@progbits
	.align	128
        .global         triton_poi_fused__to_copy_add_arange_clamp_mul_sub_3
        .type           triton_poi_fused__to_copy_add_arange_clamp_mul_sub_3,@function
        .size           triton_poi_fused__to_copy_add_arange_clamp_mul_sub_3,(.L_x_1 - triton_poi_fused__to_copy_add_arange_clamp_mul_sub_3)
        .other          triton_poi_fused__to_copy_add_arange_clamp_mul_sub_3,@"STO_CUDA_ENTRY STV_DEFAULT"
triton_poi_fused__to_copy_add_arange_clamp_mul_sub_3:
.text.triton_poi_fused__to_copy_add_arange_clamp_mul_sub_3:
[----:B------:R-:W0:Y:S02]  /*0000*/  LDC R1, c[0x0][0x28] ;  /* 0x00000a00ff017b82 */ /* 0x000e240000000800 */
[----:B------:R-:W1:Y:S01]  /*0010*/  S2R R6, SR_TID.X ;  /* 0x0000000000067919 */ /* 0x000e620000002100 */
[----:B------:R-:W-:Y:S01]  /*0020*/  IMAD.MOV.U32 R3, RZ, RZ, 0x3f000000 ;  /* 0x3f000000ff037424 */ /* 0x000fe200078e00ff */
[----:B------:R-:W2:Y:S01]  /*0030*/  S2R R5, SR_CTAID.X ;  /* 0x0000000000057919 */ /* 0x000ea20000002500 */
[C---:B-1----:R-:W-:Y:S02]  /*0040*/  LOP3.LUT R0, R6.reuse, 0x3, RZ, 0xc0, !PT ;  /* 0x0000000306007812 */ /* 0x042fe400078ec0ff */
[----:B------:R-:W-:-:S03]  /*0050*/  LOP3.LUT P0, RZ, R6, 0x1c, RZ, 0xc0, !PT ;  /* 0x0000001c06ff7812 */ /* 0x000fc6000780c0ff */
[----:B--2---:R-:W-:-:S05]  /*0060*/  IMAD R5, R5, 0x4, R0 ;  /* 0x0000000405057824 */ /* 0x004fca00078e0200 */
[----:B------:R-:W-:Y:S02]  /*0070*/  I2FP.F32.S32 R0, R5 ;  /* 0x0000000500007245 */ /* 0x000fe40000201400 */
[----:B------:R-:W-:-:S03]  /*0080*/  ISETP.LT.AND P0, PT, R5, 0x4, !P0 ;  /* 0x000000040500780c */ /* 0x000fc60004701270 */
[----:B------:R-:W-:-:S04]  /*0090*/  FADD R0, R0, 0.5 ;  /* 0x3f00000000007421 */ /* 0x000fc80000000000 */
[----:B------:R-:W-:Y:S02]  /*00a0*/  FFMA R0, R0, R3, -0.5 ;  /* 0xbf00000000007423 */ /* 0x000fe40000000003 */
[----:B------:R-:W1:Y:S03]  /*00b0*/  LDC.64 R2, c[0x0][0x210] ;  /* 0x00008400ff027b82 */ /* 0x000e660000000a00 */
[----:B------:R-:W-:-:S04]  /*00c0*/  FMNMX R0, RZ, R0, !PT ;  /* 0x00000000ff007209 */ /* 0x000fc80007800000 */
[----:B------:R-:W2:Y:S02]  /*00d0*/  F2I.TRUNC.NTZ R4, R0 ;  /* 0x0000000000047305 */ /* 0x000ea4000020f100 */
[----:B--2---:R-:W-:Y:S01]  /*00e0*/  I2FP.F32.S32 R7, R4 ;  /* 0x0000000400077245 */ /* 0x004fe20000201400 */
[----:B-1----:R-:W-:-:S04]  /*00f0*/  IMAD.WIDE R2, R5, 0x4, R2 ;  /* 0x0000000405027825 */ /* 0x002fc800078e0202 */
[----:B------:R-:W-:Y:S01]  /*0100*/  FADD.SAT R7, R0, -R7 ;  /* 0x8000000700077221 */ /* 0x000fe20000002000 */
[----:B------:R-:W-:Y:S06]  /*0110*/  @!P0 EXIT ;  /* 0x000000000000894d */ /* 0x000fec0003800000 */
[----:B------:R-:W-:Y:S02]  /*0120*/  ULDC.64 UR4, c[0x0][0x208] ;  /* 0x0000820000047ab9 */ /* 0x000fe40000000a00 */
[----:B------:R-:W-:Y:S01]  /*0130*/  STG.E desc[UR4][R2.64], R7 ;  /* 0x0000000702007986 */ /* 0x000fe2000c101904 */
[----:B------:R-:W-:Y:S05]  /*0140*/  EXIT ;  /* 0x000000000000794d */ /* 0x000fea0003800000 */
.L_x_0:
[----:B------:R-:W-:-:S00]  /*0150*/  BRA `(.L_x_0) ;  /* 0xfffffffc00fc7947 */ /* 0x000fc0000383ffff */
[----:B------:R-:W-:-:S00]  /*0160*/  NOP ;  /* 0x0000000000007918 */ /* 0x000fc00000000000 */
        /* <DEDUP_REMOVED lines=9> */
.L_x_1:


//--------------------- .nv.constant0.triton_poi_fused__to_copy_add_arange_clamp_mul_sub_3 --------------------------
	.section	.nv.constant0.triton_poi_fused__to_copy_add_arange_clamp_mul_sub_3,"a",@progbits
	.sectionflags	@""
	.align	4
.nv.constant0.triton_poi_fused__to_copy_add_arange_clamp_mul_sub_3:
	.zero		540
